	.headerflags	@"EF_CUDA_TEXMODE_UNIFIED EF_CUDA_64BIT_ADDRESS EF_CUDA_ACCELERATORS EF_CUDA_SM90 EF_CUDA_VIRTUAL_SM(EF_CUDA_SM90)"
	.elftype	@"ET_EXEC"


//--------------------- .nv.info                  --------------------------
	.section	.nv.info,"",@"SHT_CUDA_INFO"
	.align	4


	//----- nvinfo : EIATTR_REGCOUNT
	.align		4
        /*0000*/ 	.byte	0x04, 0x2f
        /*0002*/ 	.short	(.L_1 - .L_0)
	.align		4
.L_0:
        /*0004*/ 	.word	index@(triton_poi_fused_cat_relu_4)
        /*0008*/ 	.word	0x0000000e


	//----- nvinfo : EIATTR_MIN_STACK_SIZE
	.align		4
.L_1:
        /*000c*/ 	.byte	0x04, 0x12
        /*000e*/ 	.short	(.L_3 - .L_2)
	.align		4
.L_2:
        /*0010*/ 	.word	index@(triton_poi_fused_cat_relu_4)
        /*0014*/ 	.word	0x00000000


	//----- nvinfo : EIATTR_FRAME_SIZE
	.align		4
.L_3:
        /*0018*/ 	.byte	0x04, 0x11
        /*001a*/ 	.short	(.L_5 - .L_4)
	.align		4
.L_4:
        /*001c*/ 	.word	index@(triton_poi_fused_cat_relu_4)
        /*0020*/ 	.word	0x00000000


	//----- nvinfo : EIATTR_MIN_STACK_SIZE
	.align		4
.L_5:
        /*0024*/ 	.byte	0x04, 0x12
        /*0026*/ 	.short	(.L_7 - .L_6)
	.align		4
.L_6:
        /*0028*/ 	.word	index@(triton_poi_fused_cat_relu_4)
        /*002c*/ 	.word	0x00000000
.L_7:


//--------------------- .nv.info.triton_poi_fused_cat_relu_4 --------------------------
	.section	.nv.info.triton_poi_fused_cat_relu_4,"",@"SHT_CUDA_INFO"
	.sectionflags	@""
	.align	4


	//----- nvinfo : EIATTR_CUDA_API_VERSION
	.align		4
        /*0000*/ 	.byte	0x04, 0x37
        /*0002*/ 	.short	(.L_9 - .L_8)
.L_8:
        /*0004*/ 	.word	0x0000007c


	//----- nvinfo : EIATTR_KPARAM_INFO
	.align		4
.L_9:
        /*0008*/ 	.byte	0x04, 0x17
        /*000a*/ 	.short	(.L_11 - .L_10)
.L_10:
        /*000c*/ 	.word	0x00000000
        /*0010*/ 	.short	0x0002
        /*0012*/ 	.short	0x0010
        /*0014*/ 	.byte	0x00, 0xf0, 0x11, 0x00


	//----- nvinfo : EIATTR_KPARAM_INFO
	.align		4
.L_11:
        /*0018*/ 	.byte	0x04, 0x17
        /*001a*/ 	.short	(.L_13 - .L_12)
.L_12:
        /*001c*/ 	.word	0x00000000
        /*0020*/ 	.short	0x0001
        /*0022*/ 	.short	0x0008
        /*0024*/ 	.byte	0x00, 0xf4, 0x21, 0x00


	//----- nvinfo : EIATTR_KPARAM_INFO
	.align		4
.L_13:
        /*0028*/ 	.byte	0x04, 0x17
        /*002a*/ 	.short	(.L_15 - .L_14)
.L_14:
        /*002c*/ 	.word	0x00000000
        /*0030*/ 	.short	0x0000
        /*0032*/ 	.short	0x0000
        /*0034*/ 	.byte	0x00, 0xf4, 0x21, 0x00


	//----- nvinfo : EIATTR_SPARSE_MMA_MASK
	.align		4
.L_15:
        /*0038*/ 	.byte	0x03, 0x50
        /*003a*/ 	.short	0x0000


	//----- nvinfo : EIATTR_MAXREG_COUNT
	.align		4
        /*003c*/ 	.byte	0x03, 0x1b
        /*003e*/ 	.short	0x00ff


	//----- nvinfo : EIATTR_EXIT_INSTR_OFFSETS
	.align		4
        /*0040*/ 	.byte	0x04, 0x1c
        /*0042*/ 	.short	(.L_17 - .L_16)


	//   ....[0]....
.L_16:
        /*0044*/ 	.word	0x00000330


	//----- nvinfo : EIATTR_REQNTID
	.align		4
.L_17:
        /*0048*/ 	.byte	0x04, 0x10
        /*004a*/ 	.short	(.L_19 - .L_18)
.L_18:
        /*004c*/ 	.word	0x00000080
        /*0050*/ 	.word	0x00000001
        /*0054*/ 	.word	0x00000001


	//----- nvinfo : EIATTR_CBANK_PARAM_SIZE
	.align		4
.L_19:
        /*0058*/ 	.byte	0x03, 0x19
        /*005a*/ 	.short	0x0014


	//----- nvinfo : EIATTR_PARAM_CBANK
	.align		4
        /*005c*/ 	.byte	0x04, 0x0a
        /*005e*/ 	.short	(.L_21 - .L_20)
	.align		4
.L_20:
        /*0060*/ 	.word	index@(.nv.constant0.triton_poi_fused_cat_relu_4)
        /*0064*/ 	.short	0x0210
        /*0066*/ 	.short	0x0014


	//----- nvinfo : EIATTR_SW_WAR
	.align		4
.L_21:
        /*0068*/ 	.byte	0x04, 0x36
        /*006a*/ 	.short	(.L_23 - .L_22)
.L_22:
        /*006c*/ 	.word	0x00000008
.L_23:


//--------------------- .nv.callgraph             --------------------------
	.section	.nv.callgraph,"",@"SHT_CUDA_CALLGRAPH"
	.align	4
	.sectionentsize	8
	.align		4
        /*0000*/ 	.word	0x00000000
	.align		4
        /*0004*/ 	.word	0xffffffff
	.align		4
        /*0008*/ 	.word	0x00000000
	.align		4
        /*000c*/ 	.word	0xfffffffe
	.align		4
        /*0010*/ 	.word	0x00000000
	.align		4
        /*0014*/ 	.word	0xfffffffd
	.align		4
        /*0018*/ 	.word	0x00000000
	.align		4
        /*001c*/ 	.word	0xfffffffc


//--------------------- .text.triton_poi_fused_cat_relu_4 --------------------------
	.section	.text.triton_poi_fused_cat_relu_4,"ax",@progbits
	.align	128
        .global         triton_poi_fused_cat_relu_4
        .type           triton_poi_fused_cat_relu_4,@function
        .size           triton_poi_fused_cat_relu_4,(.L_x_1 - triton_poi_fused_cat_relu_4)
        .other          triton_poi_fused_cat_relu_4,@"STO_CUDA_ENTRY STV_DEFAULT"
triton_poi_fused_cat_relu_4:
.text.triton_poi_fused_cat_relu_4:
[----:B------:R-:W-:Y:S01]  /*0000*/  LDC R1, c[0x0][0x28] ;  /* 0x00000a00ff017b82 */ /* 0x000fe20000000800 */
[----:B------:R-:W1:Y:S01]  /*0010*/  S2R R0, SR_TID.X ;  /* 0x0000000000007919 */ /* 0x000e620000002100 */
[----:B------:R-:W-:Y:S01]  /*0020*/  ULDC.64 UR4, c[0x0][0x210] ;  /* 0x0000840000047ab9 */ /* 0x000fe20000000a00 */
[----:B------:R-:W2:Y:S01]  /*0030*/  S2R R3, SR_CTAID.X ;  /* 0x0000000000037919 */ /* 0x000ea20000002500 */
[----:B-1----:R-:W-:-:S05]  /*0040*/  IMAD.SHL.U32 R0, R0, 0x2, RZ ;  /* 0x0000000200007824 */ /* 0x002fca00078e00ff */
[----:B------:R-:W-:-:S05]  /*0050*/  LOP3.LUT R0, R0, 0xfe, RZ, 0xc0, !PT ;  /* 0x000000fe00007812 */ /* 0x000fca00078ec0ff */
[----:B--2---:R-:W-:-:S05]  /*0060*/  IMAD R0, R3, 0x100, R0 ;  /* 0x0000010003007824 */ /* 0x004fca00078e0200 */
[----:B------:R-:W-:-:S04]  /*0070*/  SHF.R.S32.HI R3, RZ, 0x1f, R0 ;  /* 0x0000001fff037819 */ /* 0x000fc80000011400 */
[CC--:B------:R-:W-:Y:S02]  /*0080*/  LEA.HI R4, R3.reuse, R0.reuse, RZ, 0x4 ;  /* 0x0000000003047211 */ /* 0x0c0fe400078f20ff */
[----:B------:R-:W-:Y:S02]  /*0090*/  LEA.HI R8, R3, R0, RZ, 0xb ;  /* 0x0000000003087211 */ /* 0x000fe400078f58ff */
[--C-:B------:R-:W-:Y:S02]  /*00a0*/  SHF.R.S32.HI R5, RZ, 0x4, R4.reuse ;  /* 0x00000004ff057819 */ /* 0x100fe40000011404 */
[----:B------:R-:W-:Y:S02]  /*00b0*/  SHF.R.S32.HI R2, RZ, 0x1f, R4 ;  /* 0x0000001fff027819 */ /* 0x000fe40000011404 */
[----:B------:R-:W-:Y:S02]  /*00c0*/  SHF.R.S32.HI R9, RZ, 0xb, R8 ;  /* 0x0000000bff097819 */ /* 0x000fe40000011408 */
[----:B------:R-:W-:-:S02]  /*00d0*/  LEA.HI R6, R2, R5, RZ, 0x7 ;  /* 0x0000000502067211 */ /* 0x000fc400078f38ff */
[----:B------:R-:W1:Y:S01]  /*00e0*/  LDC.64 R2, c[0x0][0x210] ;  /* 0x00008400ff027b82 */ /* 0x000e620000000a00 */
[----:B------:R-:W-:Y:S01]  /*00f0*/  LOP3.LUT R7, R4, 0xfffffff0, RZ, 0xc0, !PT ;  /* 0xfffffff004077812 */ /* 0x000fe200078ec0ff */
[----:B------:R-:W-:Y:S01]  /*0100*/  IMAD.SHL.U32 R4, R9, 0x400, RZ ;  /* 0x0000040009047824 */ /* 0x000fe200078e00ff */
[----:B------:R-:W-:-:S03]  /*0110*/  LOP3.LUT R6, R6, 0xffffff80, RZ, 0xc0, !PT ;  /* 0xffffff8006067812 */ /* 0x000fc600078ec0ff */
[----:B------:R-:W-:Y:S02]  /*0120*/  IMAD.IADD R7, R0, 0x1, -R7 ;  /* 0x0000000100077824 */ /* 0x000fe400078e0a07 */
[----:B------:R-:W-:Y:S01]  /*0130*/  IMAD.IADD R6, R5, 0x1, -R6 ;  /* 0x0000000105067824 */ /* 0x000fe200078e0a06 */
[----:B------:R-:W-:-:S03]  /*0140*/  LOP3.LUT R5, R8, 0xfffff800, RZ, 0xc0, !PT ;  /* 0xfffff80008057812 */ /* 0x000fc600078ec0ff */
[----:B------:R-:W-:Y:S01]  /*0150*/  IMAD.SHL.U32 R8, R6, 0x10, RZ ;  /* 0x0000001006087824 */ /* 0x000fe200078e00ff */
[----:B------:R-:W-:Y:S02]  /*0160*/  IADD3 R9, R4, R0, -R5 ;  /* 0x0000000004097210 */ /* 0x000fe40007ffe805 */
[--C-:B------:R-:W-:Y:S02]  /*0170*/  SHF.R.S32.HI R5, RZ, 0x1f, R4.reuse ;  /* 0x0000001fff057819 */ /* 0x100fe40000011404 */
[----:B------:R-:W-:Y:S02]  /*0180*/  IADD3 R10, P2, P3, R8, R7, R4 ;  /* 0x00000007080a7210 */ /* 0x000fe40007b5e004 */
[----:B------:R-:W-:Y:S02]  /*0190*/  SHF.R.S32.HI R7, RZ, 0x1f, R7 ;  /* 0x0000001fff077819 */ /* 0x000fe40000011407 */
[----:B------:R-:W-:Y:S02]  /*01a0*/  SHF.R.S32.HI R8, RZ, 0x1f, R8 ;  /* 0x0000001fff087819 */ /* 0x000fe40000011408 */
[----:B------:R-:W-:Y:S01]  /*01b0*/  ISETP.GT.AND P1, PT, R6, 0x3f, PT ;  /* 0x0000003f0600780c */ /* 0x000fe20003f24270 */
[----:B-1----:R-:W-:Y:S01]  /*01c0*/  IMAD.WIDE R2, R9, 0x4, R2 ;  /* 0x0000000409027825 */ /* 0x002fe200078e0202 */
[----:B------:R-:W-:-:S02]  /*01d0*/  IADD3.X R5, R8, R7, R5, P2, P3 ;  /* 0x0000000708057210 */ /* 0x000fc400017e6405 */
[----:B------:R-:W-:Y:S02]  /*01e0*/  CS2R R8, SRZ ;  /* 0x0000000000087805 */ /* 0x000fe4000001ff00 */
[----:B------:R-:W-:Y:S02]  /*01f0*/  LEA R4, P2, R10, UR4, 0x2 ;  /* 0x000000040a047c11 */ /* 0x000fe4000f8410ff */
[----:B------:R-:W-:Y:S02]  /*0200*/  ISETP.GE.AND P0, PT, R6, 0x40, PT ;  /* 0x000000400600780c */ /* 0x000fe40003f06270 */
[----:B------:R-:W-:Y:S02]  /*0210*/  LEA.HI.X R5, R10, UR5, R5, 0x2, P2 ;  /* 0x000000050a057c11 */ /* 0x000fe400090f1405 */
[----:B------:R-:W-:Y:S01]  /*0220*/  CS2R R10, SRZ ;  /* 0x00000000000a7805 */ /* 0x000fe2000001ff00 */
[----:B------:R-:W-:Y:S01]  /*0230*/  ULDC.64 UR4, c[0x0][0x208] ;  /* 0x0000820000047ab9 */ /* 0x000fe20000000a00 */
[----:B------:R-:W1:Y:S04]  /*0240*/  LDC.64 R6, c[0x0][0x218] ;  /* 0x00008600ff067b82 */ /* 0x000e680000000a00 */
[----:B------:R-:W2:Y:S04]  /*0250*/  @P1 LDG.E.64 R10, desc[UR4][R4.64+-0x1000] ;  /* 0xfff00004040a1981 */ /* 0x000ea8000c1e1b00 */
[----:B------:R1:W3:Y:S02]  /*0260*/  @!P0 LDG.E.64 R8, desc[UR4][R2.64] ;  /* 0x0000000402088981 */ /* 0x0002e4000c1e1b00 */
[----:B-1----:R-:W-:Y:S01]  /*0270*/  IMAD.WIDE R2, R0, 0x4, R6 ;  /* 0x0000000400027825 */ /* 0x002fe200078e0206 */
[----:B--2---:R-:W-:-:S02]  /*0280*/  SEL R10, R10, RZ, P1 ;  /* 0x000000ff0a0a7207 */ /* 0x004fc40000800000 */
[----:B------:R-:W-:Y:S02]  /*0290*/  SEL R11, R11, RZ, P1 ;  /* 0x000000ff0b0b7207 */ /* 0x000fe40000800000 */
[----:B---3--:R-:W-:Y:S01]  /*02a0*/  SEL R8, R8, RZ, !P0 ;  /* 0x000000ff08087207 */ /* 0x008fe20004000000 */
[----:B------:R-:W-:Y:S01]  /*02b0*/  @P0 FADD R8, RZ, -R10 ;  /* 0x8000000aff080221 */ /* 0x000fe20000000000 */
[----:B------:R-:W-:Y:S01]  /*02c0*/  SEL R9, R9, RZ, !P0 ;  /* 0x000000ff09097207 */ /* 0x000fe20004000000 */
[----:B------:R-:W-:-:S03]  /*02d0*/  @P0 FADD R9, RZ, -R11 ;  /* 0x8000000bff090221 */ /* 0x000fc60000000000 */
[C---:B------:R-:W-:Y:S02]  /*02e0*/  FSETP.GEU.AND P0, PT, R8.reuse, RZ, PT ;  /* 0x000000ff0800720b */ /* 0x040fe40003f0e000 */
[C---:B------:R-:W-:Y:S02]  /*02f0*/  FSETP.GEU.AND P1, PT, R9.reuse, RZ, PT ;  /* 0x000000ff0900720b */ /* 0x040fe40003f2e000 */
[----:B------:R-:W-:Y:S02]  /*0300*/  FSEL R8, R8, RZ, P0 ;  /* 0x000000ff08087208 */ /* 0x000fe40000000000 */
[----:B------:R-:W-:-:S05]  /*0310*/  FSEL R9, R9, RZ, P1 ;  /* 0x000000ff09097208 */ /* 0x000fca0000800000 */
[----:B------:R-:W-:Y:S01]  /*0320*/  STG.E.64 desc[UR4][R2.64], R8 ;  /* 0x0000000802007986 */ /* 0x000fe2000c101b04 */
[----:B------:R-:W-:Y:S05]  /*0330*/  EXIT ;  /* 0x000000000000794d */ /* 0x000fea0003800000 */
.L_x_0:
[----:B------:R-:W-:-:S00]  /*0340*/  BRA `(.L_x_0) ;  /* 0xfffffffc00fc7947 */ /* 0x000fc0000383ffff */
[----:B------:R-:W-:-:S00]  /*0350*/  NOP ;  /* 0x0000000000007918 */ /* 0x000fc00000000000 */
        /* <DEDUP_REMOVED lines=10> */
.L_x_1:


//--------------------- .nv.constant0.triton_poi_fused_cat_relu_4 --------------------------
	.section	.nv.constant0.triton_poi_fused_cat_relu_4,"a",@progbits
	.sectionflags	@""
	.align	4
.nv.constant0.triton_poi_fused_cat_relu_4:
	.zero		548
